//
// Generated by NVIDIA NVVM Compiler
//
// Compiler Build ID: CL-36424714
// Cuda compilation tools, release 13.0, V13.0.88
// Based on NVVM 20.0.0
//

.version 9.0
.target sm_100
.address_size 64

	// .globl	_Z4swapPiiii

.visible .entry _Z4swapPiiii(
	.param .u64 .ptr .align 1 _Z4swapPiiii_param_0,
	.param .u32 _Z4swapPiiii_param_1,
	.param .u32 _Z4swapPiiii_param_2,
	.param .u32 _Z4swapPiiii_param_3
)
{
	.reg .pred 	%p<5>;
	.reg .b32 	%r<11>;
	.reg .b64 	%rd<11>;

	ld.param.u64 	%rd6, [_Z4swapPiiii_param_0];
	ld.param.u32 	%r7, [_Z4swapPiiii_param_2];
	ld.param.u32 	%r8, [_Z4swapPiiii_param_3];
	cvta.to.global.u64 	%rd1, %rd6;
	mov.u32 	%r1, %tid.x;
	xor.b32  	%r2, %r8, %r1;
	setp.le.s32 	%p1, %r2, %r1;
	@%p1 bra 	$L__BB0_6;
	shr.u32 	%r9, %r1, %r7;
	and.b32  	%r10, %r9, 2;
	setp.ne.s32 	%p2, %r10, 0;
	@%p2 bra 	$L__BB0_4;
	mul.wide.u32 	%rd9, %r1, 4;
	add.s64 	%rd2, %rd1, %rd9;
	ld.global.u32 	%r3, [%rd2];
	mul.wide.u32 	%rd10, %r2, 4;
	add.s64 	%rd3, %rd1, %rd10;
	ld.global.u32 	%r4, [%rd3];
	setp.le.s32 	%p4, %r3, %r4;
	@%p4 bra 	$L__BB0_6;
	st.global.u32 	[%rd3], %r3;
	st.global.u32 	[%rd2], %r4;
	bra.uni 	$L__BB0_6;
$L__BB0_4:
	mul.wide.u32 	%rd7, %r1, 4;
	add.s64 	%rd4, %rd1, %rd7;
	ld.global.u32 	%r5, [%rd4];
	mul.wide.u32 	%rd8, %r2, 4;
	add.s64 	%rd5, %rd1, %rd8;
	ld.global.u32 	%r6, [%rd5];
	setp.ge.s32 	%p3, %r5, %r6;
	@%p3 bra 	$L__BB0_6;
	st.global.u32 	[%rd5], %r5;
	st.global.u32 	[%rd4], %r6;
$L__BB0_6:
	ret;

}
	// .globl	_Z10minComparePiPb
.visible .entry _Z10minComparePiPb(
	.param .u64 .ptr .align 1 _Z10minComparePiPb_param_0,
	.param .u64 .ptr .align 1 _Z10minComparePiPb_param_1
)
{
	.reg .pred 	%p<3>;
	.reg .b16 	%rs<2>;
	.reg .b32 	%r<11>;
	.reg .b64 	%rd<11>;

	ld.param.u64 	%rd1, [_Z10minComparePiPb_param_0];
	ld.param.u64 	%rd2, [_Z10minComparePiPb_param_1];
	mov.u32 	%r3, %tid.x;
	mov.u32 	%r4, %ctaid.x;
	mov.u32 	%r5, %ntid.x;
	mad.lo.s32 	%r1, %r4, %r5, %r3;
	mov.u32 	%r6, %tid.y;
	mov.u32 	%r7, %ctaid.y;
	mov.u32 	%r8, %ntid.y;
	mad.lo.s32 	%r2, %r7, %r8, %r6;
	setp.eq.s32 	%p1, %r1, %r2;
	@%p1 bra 	$L__BB1_3;
	cvta.to.global.u64 	%rd3, %rd1;
	mul.wide.s32 	%rd4, %r1, 4;
	add.s64 	%rd5, %rd3, %rd4;
	ld.global.u32 	%r9, [%rd5];
	mul.wide.u32 	%rd6, %r2, 4;
	add.s64 	%rd7, %rd3, %rd6;
	ld.global.u32 	%r10, [%rd7];
	setp.le.s32 	%p2, %r9, %r10;
	@%p2 bra 	$L__BB1_3;
	cvt.s64.s32 	%rd8, %r1;
	cvta.to.global.u64 	%rd9, %rd2;
	add.s64 	%rd10, %rd9, %rd8;
	mov.b16 	%rs1, 0;
	st.global.u8 	[%rd10], %rs1;
$L__BB1_3:
	ret;

}
	// .globl	_Z7cudaMinPiPbS_
.visible .entry _Z7cudaMinPiPbS_(
	.param .u64 .ptr .align 1 _Z7cudaMinPiPbS__param_0,
	.param .u64 .ptr .align 1 _Z7cudaMinPiPbS__param_1,
	.param .u64 .ptr .align 1 _Z7cudaMinPiPbS__param_2
)
{
	.reg .pred 	%p<2>;
	.reg .b16 	%rs<2>;
	.reg .b32 	%r<3>;
	.reg .b64 	%rd<11>;

	ld.param.u64 	%rd1, [_Z7cudaMinPiPbS__param_0];
	ld.param.u64 	%rd3, [_Z7cudaMinPiPbS__param_1];
	ld.param.u64 	%rd2, [_Z7cudaMinPiPbS__param_2];
	cvta.to.global.u64 	%rd4, %rd3;
	mov.u32 	%r1, %ctaid.x;
	cvt.u64.u32 	%rd5, %r1;
	add.s64 	%rd6, %rd4, %rd5;
	ld.global.u8 	%rs1, [%rd6];
	setp.eq.s16 	%p1, %rs1, 0;
	@%p1 bra 	$L__BB2_2;
	cvta.to.global.u64 	%rd7, %rd1;
	cvta.to.global.u64 	%rd8, %rd2;
	mul.wide.u32 	%rd9, %r1, 4;
	add.s64 	%rd10, %rd7, %rd9;
	ld.global.u32 	%r2, [%rd10];
	st.global.u32 	[%rd8], %r2;
$L__BB2_2:
	ret;

}


// ===== COMPILED SASS (sm_100) =====

	.target	sm_100

	.elftype	@"ET_EXEC"


//--------------------- .note.nv.tkinfo           --------------------------
	.section	.note.nv.tkinfo,"",@"SHT_NOTE"
	.sectionflags	@"SHF_NOTE_NV_TKINFO"
	.tkinfo
        /*0018*/ 	.word	0x00000002
        /*0030*/ 	.string	""
        /*0030*/ 	.string	"ptxas"
        /*0030*/ 	.string	"Cuda compilation tools, release 13.0, V13.0.88"
        /*0030*/ 	.string	"Build cuda_13.0.r13.0/compiler.36424714_0"
        /*0030*/ 	.string	"-arch sm_100 -m 64 "



//--------------------- .note.nv.cuinfo           --------------------------
	.section	.note.nv.cuinfo,"",@"SHT_NOTE"
	.sectionflags	@"SHF_NOTE_NV_CUINFO"
        /*0018*/ 	.short	0x0002
        /*001a*/ 	.short	0x0064
        /*001c*/ 	.short	0x0082
	.zero		2


//--------------------- .nv.info                  --------------------------
	.section	.nv.info,"",@"SHT_CUDA_INFO"
	.align	4


	//----- nvinfo : EIATTR_REGCOUNT
	.align		4
        /*0000*/ 	.byte	0x04, 0x2f
        /*0002*/ 	.short	(.L_1 - .L_0)
	.align		4
.L_0:
        /*0004*/ 	.word	index@(_Z4swapPiiii)
        /*0008*/ 	.word	0x0000000c


	//----- nvinfo : EIATTR_FRAME_SIZE
	.align		4
.L_1:
        /*000c*/ 	.byte	0x04, 0x11
        /*000e*/ 	.short	(.L_3 - .L_2)
	.align		4
.L_2:
        /*0010*/ 	.word	index@(_Z4swapPiiii)
        /*0014*/ 	.word	0x00000000


	//----- nvinfo : EIATTR_REGCOUNT
	.align		4
.L_3:
        /*0018*/ 	.byte	0x04, 0x2f
        /*001a*/ 	.short	(.L_5 - .L_4)
	.align		4
.L_4:
        /*001c*/ 	.word	index@(_Z10minComparePiPb)
        /*0020*/ 	.word	0x0000000a


	//----- nvinfo : EIATTR_FRAME_SIZE
	.align		4
.L_5:
        /*0024*/ 	.byte	0x04, 0x11
        /*0026*/ 	.short	(.L_7 - .L_6)
	.align		4
.L_6:
        /*0028*/ 	.word	index@(_Z10minComparePiPb)
        /*002c*/ 	.word	0x00000000


	//----- nvinfo : EIATTR_REGCOUNT
	.align		4
.L_7:
        /*0030*/ 	.byte	0x04, 0x2f
        /*0032*/ 	.short	(.L_9 - .L_8)
	.align		4
.L_8:
        /*0034*/ 	.word	index@(_Z7cudaMinPiPbS_)
        /*0038*/ 	.word	0x00000008


	//----- nvinfo : EIATTR_FRAME_SIZE
	.align		4
.L_9:
        /*003c*/ 	.byte	0x04, 0x11
        /*003e*/ 	.short	(.L_11 - .L_10)
	.align		4
.L_10:
        /*0040*/ 	.word	index@(_Z7cudaMinPiPbS_)
        /*0044*/ 	.word	0x00000000


	//----- nvinfo : EIATTR_MIN_STACK_SIZE
	.align		4
.L_11:
        /*0048*/ 	.byte	0x04, 0x12
        /*004a*/ 	.short	(.L_13 - .L_12)
	.align		4
.L_12:
        /*004c*/ 	.word	index@(_Z7cudaMinPiPbS_)
        /*0050*/ 	.word	0x00000000


	//----- nvinfo : EIATTR_MIN_STACK_SIZE
	.align		4
.L_13:
        /*0054*/ 	.byte	0x04, 0x12
        /*0056*/ 	.short	(.L_15 - .L_14)
	.align		4
.L_14:
        /*0058*/ 	.word	index@(_Z10minComparePiPb)
        /*005c*/ 	.word	0x00000000


	//----- nvinfo : EIATTR_MIN_STACK_SIZE
	.align		4
.L_15:
        /*0060*/ 	.byte	0x04, 0x12
        /*0062*/ 	.short	(.L_17 - .L_16)
	.align		4
.L_16:
        /*0064*/ 	.word	index@(_Z4swapPiiii)
        /*0068*/ 	.word	0x00000000
.L_17:


//--------------------- .nv.compat                --------------------------
	.section	.nv.compat,"",@"SHT_CUDA_COMPAT_INFO"
	.align	4
        /*0000*/ 	.byte	0x02, 0x09, 0x00, 0x00, 0x02, 0x02, 0x01, 0x00, 0x02, 0x05, 0x05, 0x00, 0x03, 0x07, 0x01, 0x01
        /*0010*/ 	.byte	0x02, 0x03, 0x00, 0x00, 0x02, 0x06, 0x01, 0x00, 0x04, 0x0b, 0x08, 0x00, 0x09, 0x00, 0x00, 0x00
        /*0020*/ 	.byte	0x00, 0x00, 0x00, 0x00


//--------------------- .nv.info._Z7cudaMinPiPbS_ --------------------------
	.section	.nv.info._Z7cudaMinPiPbS_,"",@"SHT_CUDA_INFO"
	.sectionflags	@""
	.align	4


	//----- nvinfo : EIATTR_CUDA_API_VERSION
	.align		4
        /*0000*/ 	.byte	0x04, 0x37
        /*0002*/ 	.short	(.L_19 - .L_18)
.L_18:
        /*0004*/ 	.word	0x00000082


	//----- nvinfo : EIATTR_KPARAM_INFO
	.align		4
.L_19:
        /*0008*/ 	.byte	0x04, 0x17
        /*000a*/ 	.short	(.L_21 - .L_20)
.L_20:
        /*000c*/ 	.word	0x00000000
        /*0010*/ 	.short	0x0002
        /*0012*/ 	.short	0x0010
        /*0014*/ 	.byte	0x00, 0xf5, 0x21, 0x00


	//----- nvinfo : EIATTR_KPARAM_INFO
	.align		4
.L_21:
        /*0018*/ 	.byte	0x04, 0x17
        /*001a*/ 	.short	(.L_23 - .L_22)
.L_22:
        /*001c*/ 	.word	0x00000000
        /*0020*/ 	.short	0x0001
        /*0022*/ 	.short	0x0008
        /*0024*/ 	.byte	0x00, 0xf5, 0x21, 0x00


	//----- nvinfo : EIATTR_KPARAM_INFO
	.align		4
.L_23:
        /*0028*/ 	.byte	0x04, 0x17
        /*002a*/ 	.short	(.L_25 - .L_24)
.L_24:
        /*002c*/ 	.word	0x00000000
        /*0030*/ 	.short	0x0000
        /*0032*/ 	.short	0x0000
        /*0034*/ 	.byte	0x00, 0xf5, 0x21, 0x00


	//----- nvinfo : EIATTR_SPARSE_MMA_MASK
	.align		4
.L_25:
        /*0038*/ 	.byte	0x03, 0x50
        /*003a*/ 	.short	0x0000


	//----- nvinfo : EIATTR_MAXREG_COUNT
	.align		4
        /*003c*/ 	.byte	0x03, 0x1b
        /*003e*/ 	.short	0x00ff


	//----- nvinfo : EIATTR_MERCURY_ISA_VERSION
	.align		4
        /*0040*/ 	.byte	0x03, 0x5f
        /*0042*/ 	.short	0x0101


	//----- nvinfo : EIATTR_VRC_CTA_INIT_COUNT
	.align		4
        /*0044*/ 	.byte	0x02, 0x4a
	.zero		1
	.zero		1


	//----- nvinfo : EIATTR_EXIT_INSTR_OFFSETS
	.align		4
        /*0048*/ 	.byte	0x04, 0x1c
        /*004a*/ 	.short	(.L_27 - .L_26)


	//   ....[0]....
.L_26:
        /*004c*/ 	.word	0x00000080


	//   ....[1]....
        /*0050*/ 	.word	0x000000e0


	//----- nvinfo : EIATTR_CBANK_PARAM_SIZE
	.align		4
.L_27:
        /*0054*/ 	.byte	0x03, 0x19
        /*0056*/ 	.short	0x0018


	//----- nvinfo : EIATTR_PARAM_CBANK
	.align		4
        /*0058*/ 	.byte	0x04, 0x0a
        /*005a*/ 	.short	(.L_29 - .L_28)
	.align		4
.L_28:
        /*005c*/ 	.word	index@(.nv.constant0._Z7cudaMinPiPbS_)
        /*0060*/ 	.short	0x0380
        /*0062*/ 	.short	0x0018


	//----- nvinfo : EIATTR_SW_WAR
	.align		4
.L_29:
        /*0064*/ 	.byte	0x04, 0x36
        /*0066*/ 	.short	(.L_31 - .L_30)
.L_30:
        /*0068*/ 	.word	0x00000008
.L_31:


//--------------------- .nv.info._Z10minComparePiPb --------------------------
	.section	.nv.info._Z10minComparePiPb,"",@"SHT_CUDA_INFO"
	.sectionflags	@""
	.align	4


	//----- nvinfo : EIATTR_CUDA_API_VERSION
	.align		4
        /*0000*/ 	.byte	0x04, 0x37
        /*0002*/ 	.short	(.L_33 - .L_32)
.L_32:
        /*0004*/ 	.word	0x00000082


	//----- nvinfo : EIATTR_KPARAM_INFO
	.align		4
.L_33:
        /*0008*/ 	.byte	0x04, 0x17
        /*000a*/ 	.short	(.L_35 - .L_34)
.L_34:
        /*000c*/ 	.word	0x00000000
        /*0010*/ 	.short	0x0001
        /*0012*/ 	.short	0x0008
        /*0014*/ 	.byte	0x00, 0xf5, 0x21, 0x00


	//----- nvinfo : EIATTR_KPARAM_INFO
	.align		4
.L_35:
        /*0018*/ 	.byte	0x04, 0x17
        /*001a*/ 	.short	(.L_37 - .L_36)
.L_36:
        /*001c*/ 	.word	0x00000000
        /*0020*/ 	.short	0x0000
        /*0022*/ 	.short	0x0000
        /*0024*/ 	.byte	0x00, 0xf5, 0x21, 0x00


	//----- nvinfo : EIATTR_SPARSE_MMA_MASK
	.align		4
.L_37:
        /*0028*/ 	.byte	0x03, 0x50
        /*002a*/ 	.short	0x0000


	//----- nvinfo : EIATTR_MAXREG_COUNT
	.align		4
        /*002c*/ 	.byte	0x03, 0x1b
        /*002e*/ 	.short	0x00ff


	//----- nvinfo : EIATTR_MERCURY_ISA_VERSION
	.align		4
        /*0030*/ 	.byte	0x03, 0x5f
        /*0032*/ 	.short	0x0101


	//----- nvinfo : EIATTR_VRC_CTA_INIT_COUNT
	.align		4
        /*0034*/ 	.byte	0x02, 0x4a
	.zero		1
	.zero		1


	//----- nvinfo : EIATTR_EXIT_INSTR_OFFSETS
	.align		4
        /*0038*/ 	.byte	0x04, 0x1c
        /*003a*/ 	.short	(.L_39 - .L_38)


	//   ....[0]....
.L_38:
        /*003c*/ 	.word	0x000000a0


	//   ....[1]....
        /*0040*/ 	.word	0x00000120


	//   ....[2]....
        /*0044*/ 	.word	0x00000170


	//----- nvinfo : EIATTR_CBANK_PARAM_SIZE
	.align		4
.L_39:
        /*0048*/ 	.byte	0x03, 0x19
        /*004a*/ 	.short	0x0010


	//----- nvinfo : EIATTR_PARAM_CBANK
	.align		4
        /*004c*/ 	.byte	0x04, 0x0a
        /*004e*/ 	.short	(.L_41 - .L_40)
	.align		4
.L_40:
        /*0050*/ 	.word	index@(.nv.constant0._Z10minComparePiPb)
        /*0054*/ 	.short	0x0380
        /*0056*/ 	.short	0x0010


	//----- nvinfo : EIATTR_SW_WAR
	.align		4
.L_41:
        /*0058*/ 	.byte	0x04, 0x36
        /*005a*/ 	.short	(.L_43 - .L_42)
.L_42:
        /*005c*/ 	.word	0x00000008
.L_43:


//--------------------- .nv.info._Z4swapPiiii     --------------------------
	.section	.nv.info._Z4swapPiiii,"",@"SHT_CUDA_INFO"
	.sectionflags	@""
	.align	4


	//----- nvinfo : EIATTR_CUDA_API_VERSION
	.align		4
        /*0000*/ 	.byte	0x04, 0x37
        /*0002*/ 	.short	(.L_45 - .L_44)
.L_44:
        /*0004*/ 	.word	0x00000082


	//----- nvinfo : EIATTR_KPARAM_INFO
	.align		4
.L_45:
        /*0008*/ 	.byte	0x04, 0x17
        /*000a*/ 	.short	(.L_47 - .L_46)
.L_46:
        /*000c*/ 	.word	0x00000000
        /*0010*/ 	.short	0x0003
        /*0012*/ 	.short	0x0010
        /*0014*/ 	.byte	0x00, 0xf0, 0x11, 0x00


	//----- nvinfo : EIATTR_KPARAM_INFO
	.align		4
.L_47:
        /*0018*/ 	.byte	0x04, 0x17
        /*001a*/ 	.short	(.L_49 - .L_48)
.L_48:
        /*001c*/ 	.word	0x00000000
        /*0020*/ 	.short	0x0002
        /*0022*/ 	.short	0x000c
        /*0024*/ 	.byte	0x00, 0xf0, 0x11, 0x00


	//----- nvinfo : EIATTR_KPARAM_INFO
	.align		4
.L_49:
        /*0028*/ 	.byte	0x04, 0x17
        /*002a*/ 	.short	(.L_51 - .L_50)
.L_50:
        /*002c*/ 	.word	0x00000000
        /*0030*/ 	.short	0x0001
        /*0032*/ 	.short	0x0008
        /*0034*/ 	.byte	0x00, 0xf0, 0x11, 0x00


	//----- nvinfo : EIATTR_KPARAM_INFO
	.align		4
.L_51:
        /*0038*/ 	.byte	0x04, 0x17
        /*003a*/ 	.short	(.L_53 - .L_52)
.L_52:
        /*003c*/ 	.word	0x00000000
        /*0040*/ 	.short	0x0000
        /*0042*/ 	.short	0x0000
        /*0044*/ 	.byte	0x00, 0xf5, 0x21, 0x00


	//----- nvinfo : EIATTR_SPARSE_MMA_MASK
	.align		4
.L_53:
        /*0048*/ 	.byte	0x03, 0x50
        /*004a*/ 	.short	0x0000


	//----- nvinfo : EIATTR_MAXREG_COUNT
	.align		4
        /*004c*/ 	.byte	0x03, 0x1b
        /*004e*/ 	.short	0x00ff


	//----- nvinfo : EIATTR_MERCURY_ISA_VERSION
	.align		4
        /*0050*/ 	.byte	0x03, 0x5f
        /*0052*/ 	.short	0x0101


	//----- nvinfo : EIATTR_VRC_CTA_INIT_COUNT
	.align		4
        /*0054*/ 	.byte	0x02, 0x4a
	.zero		1
	.zero		1


	//----- nvinfo : EIATTR_EXIT_INSTR_OFFSETS
	.align		4
        /*0058*/ 	.byte	0x04, 0x1c
        /*005a*/ 	.short	(.L_55 - .L_54)


	//   ....[0]....
.L_54:
        /*005c*/ 	.word	0x00000050


	//   ....[1]....
        /*0060*/ 	.word	0x00000110


	//   ....[2]....
        /*0064*/ 	.word	0x00000140


	//   ....[3]....
        /*0068*/ 	.word	0x000001b0


	//   ....[4]....
        /*006c*/ 	.word	0x000001e0


	//----- nvinfo : EIATTR_CRS_STACK_SIZE
	.align		4
.L_55:
        /*0070*/ 	.byte	0x04, 0x1e
        /*0072*/ 	.short	(.L_57 - .L_56)
.L_56:
        /*0074*/ 	.word	0x00000000


	//----- nvinfo : EIATTR_CBANK_PARAM_SIZE
	.align		4
.L_57:
        /*0078*/ 	.byte	0x03, 0x19
        /*007a*/ 	.short	0x0014


	//----- nvinfo : EIATTR_PARAM_CBANK
	.align		4
        /*007c*/ 	.byte	0x04, 0x0a
        /*007e*/ 	.short	(.L_59 - .L_58)
	.align		4
.L_58:
        /*0080*/ 	.word	index@(.nv.constant0._Z4swapPiiii)
        /*0084*/ 	.short	0x0380
        /*0086*/ 	.short	0x0014


	//----- nvinfo : EIATTR_SW_WAR
	.align		4
.L_59:
        /*0088*/ 	.byte	0x04, 0x36
        /*008a*/ 	.short	(.L_61 - .L_60)
.L_60:
        /*008c*/ 	.word	0x00000008
.L_61:


//--------------------- .nv.callgraph             --------------------------
	.section	.nv.callgraph,"",@"SHT_CUDA_CALLGRAPH"
	.align	4
	.sectionentsize	8
	.align		4
        /*0000*/ 	.word	0x00000000
	.align		4
        /*0004*/ 	.word	0xffffffff
	.align		4
        /*0008*/ 	.word	0x00000000
	.align		4
        /*000c*/ 	.word	0xfffffffe
	.align		4
        /*0010*/ 	.word	0x00000000
	.align		4
        /*0014*/ 	.word	0xfffffffd
	.align		4
        /*0018*/ 	.word	0x00000000
	.align		4
        /*001c*/ 	.word	0xfffffffc


//--------------------- .text._Z7cudaMinPiPbS_    --------------------------
	.section	.text._Z7cudaMinPiPbS_,"ax",@progbits
	.align	128
        .global         _Z7cudaMinPiPbS_
        .type           _Z7cudaMinPiPbS_,@function
        .size           _Z7cudaMinPiPbS_,(.L_x_4 - _Z7cudaMinPiPbS_)
        .other          _Z7cudaMinPiPbS_,@"STO_CUDA_ENTRY STV_DEFAULT"
_Z7cudaMinPiPbS_:
.text._Z7cudaMinPiPbS_:
[----:B------:R-:W-:Y:S01]  /*0000*/  LDC R1, c[0x0][0x37c] ;  /* 0x0000df00ff017b82 */ /* 0x000fe20000000800 */
[----:B------:R-:W0:Y:S01]  /*0010*/  S2R R5, SR_CTAID.X ;  /* 0x0000000000057919 */ /* 0x000e220000002500 */
[----:B------:R-:W0:Y:S01]  /*0020*/  LDCU.64 UR6, c[0x0][0x388] ;  /* 0x00007100ff0677ac */ /* 0x000e220008000a00 */
[----:B------:R-:W1:Y:S01]  /*0030*/  LDCU.64 UR4, c[0x0][0x358] ;  /* 0x00006b00ff0477ac */ /* 0x000e620008000a00 */
[----:B0-----:R-:W-:-:S04]  /*0040*/  IADD3 R2, P0, PT, R5, UR6, RZ ;  /* 0x0000000605027c10 */ /* 0x001fc8000ff1e0ff */
[----:B------:R-:W-:-:S05]  /*0050*/  IADD3.X R3, PT, PT, RZ, UR7, RZ, P0, !PT ;  /* 0x00000007ff037c10 */ /* 0x000fca00087fe4ff */
[----:B-1----:R-:W2:Y:S02]  /*0060*/  LDG.E.U8 R2, desc[UR4][R2.64] ;  /* 0x0000000402027981 */ /* 0x002ea4000c1e1100 */
[----:B--2---:R-:W-:-:S13]  /*0070*/  ISETP.NE.AND P0, PT, R2, RZ, PT ;  /* 0x000000ff0200720c */ /* 0x004fda0003f05270 */
[----:B------:R-:W-:Y:S05]  /*0080*/  @!P0 EXIT ;  /* 0x000000000000894d */ /* 0x000fea0003800000 */
[----:B------:R-:W0:Y:S02]  /*0090*/  LDC.64 R2, c[0x0][0x380] ;  /* 0x0000e000ff027b82 */ /* 0x000e240000000a00 */
[----:B0-----:R-:W-:-:S06]  /*00a0*/  IMAD.WIDE.U32 R2, R5, 0x4, R2 ;  /* 0x0000000405027825 */ /* 0x001fcc00078e0002 */
[----:B------:R-:W2:Y:S01]  /*00b0*/  LDG.E R3, desc[UR4][R2.64] ;  /* 0x0000000402037981 */ /* 0x000ea2000c1e1900 */
[----:B------:R-:W2:Y:S03]  /*00c0*/  LDC.64 R4, c[0x0][0x390] ;  /* 0x0000e400ff047b82 */ /* 0x000ea60000000a00 */
[----:B--2---:R-:W-:Y:S01]  /*00d0*/  STG.E desc[UR4][R4.64], R3 ;  /* 0x0000000304007986 */ /* 0x004fe2000c101904 */
[----:B------:R-:W-:Y:S05]  /*00e0*/  EXIT ;  /* 0x000000000000794d */ /* 0x000fea0003800000 */
.L_x_0:
[----:B------:R-:W-:-:S00]  /*00f0*/  BRA `(.L_x_0) ;  /* 0xfffffffc00fc7947 */ /* 0x000fc0000383ffff */
[----:B------:R-:W-:-:S00]  /*0100*/  NOP ;  /* 0x0000000000007918 */ /* 0x000fc00000000000 */
[----:B------:R-:W-:-:S00]  /*0110*/  NOP ;  /* 0x0000000000007918 */ /* 0x000fc00000000000 */
[----:B------:R-:W-:-:S00]  /*0120*/  NOP ;  /* 0x0000000000007918 */ /* 0x000fc00000000000 */
[----:B------:R-:W-:-:S00]  /*0130*/  NOP ;  /* 0x0000000000007918 */ /* 0x000fc00000000000 */
[----:B------:R-:W-:-:S00]  /*0140*/  NOP ;  /* 0x0000000000007918 */ /* 0x000fc00000000000 */
[----:B------:R-:W-:-:S00]  /*0150*/  NOP ;  /* 0x0000000000007918 */ /* 0x000fc00000000000 */
[----:B------:R-:W-:-:S00]  /*0160*/  NOP ;  /* 0x0000000000007918 */ /* 0x000fc00000000000 */
[----:B------:R-:W-:-:S00]  /*0170*/  NOP ;  /* 0x0000000000007918 */ /* 0x000fc00000000000 */
.L_x_4:


//--------------------- .text._Z10minComparePiPb  --------------------------
	.section	.text._Z10minComparePiPb,"ax",@progbits
	.align	128
        .global         _Z10minComparePiPb
        .type           _Z10minComparePiPb,@function
        .size           _Z10minComparePiPb,(.L_x_5 - _Z10minComparePiPb)
        .other          _Z10minComparePiPb,@"STO_CUDA_ENTRY STV_DEFAULT"
_Z10minComparePiPb:
.text._Z10minComparePiPb:
[----:B------:R-:W-:Y:S01]  /*0000*/  LDC R1, c[0x0][0x37c] ;  /* 0x0000df00ff017b82 */ /* 0x000fe20000000800 */
[----:B------:R-:W0:Y:S07]  /*0010*/  S2R R7, SR_TID.X ;  /* 0x0000000000077919 */ /* 0x000e2e0000002100 */
[----:B------:R-:W0:Y:S01]  /*0020*/  S2UR UR4, SR_CTAID.X ;  /* 0x00000000000479c3 */ /* 0x000e220000002500 */
[----:B------:R-:W1:Y:S07]  /*0030*/  S2R R2, SR_TID.Y ;  /* 0x0000000000027919 */ /* 0x000e6e0000002200 */
[----:B------:R-:W0:Y:S08]  /*0040*/  LDC R0, c[0x0][0x360] ;  /* 0x0000d800ff007b82 */ /* 0x000e300000000800 */
[----:B------:R-:W1:Y:S08]  /*0050*/  S2UR UR5, SR_CTAID.Y ;  /* 0x00000000000579c3 */ /* 0x000e700000002600 */
[----:B------:R-:W1:Y:S01]  /*0060*/  LDC R3, c[0x0][0x364] ;  /* 0x0000d900ff037b82 */ /* 0x000e620000000800 */
[----:B0-----:R-:W-:-:S02]  /*0070*/  IMAD R7, R0, UR4, R7 ;  /* 0x0000000400077c24 */ /* 0x001fc4000f8e0207 */
[----:B-1----:R-:W-:-:S05]  /*0080*/  IMAD R0, R3, UR5, R2 ;  /* 0x0000000503007c24 */ /* 0x002fca000f8e0202 */
[----:B------:R-:W-:-:S13]  /*0090*/  ISETP.NE.AND P0, PT, R7, R0, PT ;  /* 0x000000000700720c */ /* 0x000fda0003f05270 */
[----:B------:R-:W-:Y:S05]  /*00a0*/  @!P0 EXIT ;  /* 0x000000000000894d */ /* 0x000fea0003800000 */
[----:B------:R-:W0:Y:S01]  /*00b0*/  LDC.64 R4, c[0x0][0x380] ;  /* 0x0000e000ff047b82 */ /* 0x000e220000000a00 */
[----:B------:R-:W1:Y:S01]  /*00c0*/  LDCU.64 UR4, c[0x0][0x358] ;  /* 0x00006b00ff0477ac */ /* 0x000e620008000a00 */
[----:B0-----:R-:W-:-:S04]  /*00d0*/  IMAD.WIDE R2, R7, 0x4, R4 ;  /* 0x0000000407027825 */ /* 0x001fc800078e0204 */
[----:B------:R-:W-:Y:S02]  /*00e0*/  IMAD.WIDE.U32 R4, R0, 0x4, R4 ;  /* 0x0000000400047825 */ /* 0x000fe400078e0004 */
[----:B-1----:R-:W2:Y:S04]  /*00f0*/  LDG.E R2, desc[UR4][R2.64] ;  /* 0x0000000402027981 */ /* 0x002ea8000c1e1900 */
[----:B------:R-:W2:Y:S02]  /*0100*/  LDG.E R5, desc[UR4][R4.64] ;  /* 0x0000000404057981 */ /* 0x000ea4000c1e1900 */
[----:B--2---:R-:W-:-:S13]  /*0110*/  ISETP.GT.AND P0, PT, R2, R5, PT ;  /* 0x000000050200720c */ /* 0x004fda0003f04270 */
[----:B------:R-:W-:Y:S05]  /*0120*/  @!P0 EXIT ;  /* 0x000000000000894d */ /* 0x000fea0003800000 */
[----:B------:R-:W0:Y:S02]  /*0130*/  LDCU.64 UR6, c[0x0][0x388] ;  /* 0x00007100ff0677ac */ /* 0x000e240008000a00 */
[----:B0-----:R-:W-:-:S04]  /*0140*/  IADD3 R2, P0, PT, R7, UR6, RZ ;  /* 0x0000000607027c10 */ /* 0x001fc8000ff1e0ff */
[----:B------:R-:W-:-:S05]  /*0150*/  LEA.HI.X.SX32 R3, R7, UR7, 0x1, P0 ;  /* 0x0000000707037c11 */ /* 0x000fca00080f0eff */
[----:B------:R-:W-:Y:S01]  /*0160*/  STG.E.U8 desc[UR4][R2.64], RZ ;  /* 0x000000ff02007986 */ /* 0x000fe2000c101104 */
[----:B------:R-:W-:Y:S05]  /*0170*/  EXIT ;  /* 0x000000000000794d */ /* 0x000fea0003800000 */
.L_x_1:
        /* <DEDUP_REMOVED lines=16> */
.L_x_5:


//--------------------- .text._Z4swapPiiii        --------------------------
	.section	.text._Z4swapPiiii,"ax",@progbits
	.align	128
        .global         _Z4swapPiiii
        .type           _Z4swapPiiii,@function
        .size           _Z4swapPiiii,(.L_x_6 - _Z4swapPiiii)
        .other          _Z4swapPiiii,@"STO_CUDA_ENTRY STV_DEFAULT"
_Z4swapPiiii:
.text._Z4swapPiiii:
[----:B------:R-:W-:Y:S01]  /*0000*/  LDC R1, c[0x0][0x37c] ;  /* 0x0000df00ff017b82 */ /* 0x000fe20000000800 */
[----:B------:R-:W0:Y:S01]  /*0010*/  S2R R9, SR_TID.X ;  /* 0x0000000000097919 */ /* 0x000e220000002100 */
[----:B------:R-:W0:Y:S02]  /*0020*/  LDCU UR4, c[0x0][0x390] ;  /* 0x00007200ff0477ac */ /* 0x000e240008000800 */
[----:B0-----:R-:W-:-:S04]  /*0030*/  LOP3.LUT R7, R9, UR4, RZ, 0x3c, !PT ;  /* 0x0000000409077c12 */ /* 0x001fc8000f8e3cff */
[----:B------:R-:W-:-:S13]  /*0040*/  ISETP.GT.AND P0, PT, R7, R9, PT ;  /* 0x000000090700720c */ /* 0x000fda0003f04270 */
[----:B------:R-:W-:Y:S05]  /*0050*/  @!P0 EXIT ;  /* 0x000000000000894d */ /* 0x000fea0003800000 */
[----:B------:R-:W0:Y:S02]  /*0060*/  LDCU UR4, c[0x0][0x38c] ;  /* 0x00007180ff0477ac */ /* 0x000e240008000800 */
[----:B0-----:R-:W-:Y:S01]  /*0070*/  SHF.R.U32.HI R0, RZ, UR4, R9 ;  /* 0x00000004ff007c19 */ /* 0x001fe20008011609 */
[----:B------:R-:W0:Y:S03]  /*0080*/  LDCU.64 UR4, c[0x0][0x358] ;  /* 0x00006b00ff0477ac */ /* 0x000e260008000a00 */
[----:B------:R-:W-:-:S13]  /*0090*/  LOP3.LUT P0, RZ, R0, 0x2, RZ, 0xc0, !PT ;  /* 0x0000000200ff7812 */ /* 0x000fda000780c0ff */
[----:B------:R-:W-:Y:S05]  /*00a0*/  @P0 BRA `(.L_x_2) ;  /* 0x0000000000280947 */ /* 0x000fea0003800000 */
[----:B------:R-:W1:Y:S02]  /*00b0*/  LDC.64 R4, c[0x0][0x380] ;  /* 0x0000e000ff047b82 */ /* 0x000e640000000a00 */
[----:B-1----:R-:W-:-:S04]  /*00c0*/  IMAD.WIDE.U32 R2, R9, 0x4, R4 ;  /* 0x0000000409027825 */ /* 0x002fc800078e0004 */
[----:B------:R-:W-:Y:S02]  /*00d0*/  IMAD.WIDE.U32 R4, R7, 0x4, R4 ;  /* 0x0000000407047825 */ /* 0x000fe400078e0004 */
[----:B0-----:R-:W2:Y:S04]  /*00e0*/  LDG.E R7, desc[UR4][R2.64] ;  /* 0x0000000402077981 */ /* 0x001ea8000c1e1900 */
[----:B------:R-:W2:Y:S02]  /*00f0*/  LDG.E R0, desc[UR4][R4.64] ;  /* 0x0000000404007981 */ /* 0x000ea4000c1e1900 */
[----:B--2---:R-:W-:-:S13]  /*0100*/  ISETP.GT.AND P0, PT, R7, R0, PT ;  /* 0x000000000700720c */ /* 0x004fda0003f04270 */
[----:B------:R-:W-:Y:S05]  /*0110*/  @!P0 EXIT ;  /* 0x000000000000894d */ /* 0x000fea0003800000 */
[----:B------:R-:W-:Y:S04]  /*0120*/  STG.E desc[UR4][R4.64], R7 ;  /* 0x0000000704007986 */ /* 0x000fe8000c101904 */
[----:B------:R-:W-:Y:S01]  /*0130*/  STG.E desc[UR4][R2.64], R0 ;  /* 0x0000000002007986 */ /* 0x000fe2000c101904 */
[----:B------:R-:W-:Y:S05]  /*0140*/  EXIT ;  /* 0x000000000000794d */ /* 0x000fea0003800000 */
.L_x_2:
[----:B------:R-:W1:Y:S02]  /*0150*/  LDC.64 R2, c[0x0][0x380] ;  /* 0x0000e000ff027b82 */ /* 0x000e640000000a00 */
[----:B-1----:R-:W-:-:S04]  /*0160*/  IMAD.WIDE.U32 R4, R9, 0x4, R2 ;  /* 0x0000000409047825 */ /* 0x002fc800078e0002 */
[----:B------:R-:W-:Y:S01]  /*0170*/  IMAD.WIDE.U32 R2, R7, 0x4, R2 ;  /* 0x0000000407027825 */ /* 0x000fe200078e0002 */
[----:B0-----:R-:W2:Y:S04]  /*0180*/  LDG.E R0, desc[UR4][R4.64] ;  /* 0x0000000404007981 */ /* 0x001ea8000c1e1900 */
[----:B------:R-:W2:Y:S02]  /*0190*/  LDG.E R7, desc[UR4][R2.64] ;  /* 0x0000000402077981 */ /* 0x000ea4000c1e1900 */
[----:B--2---:R-:W-:-:S13]  /*01a0*/  ISETP.GE.AND P0, PT, R0, R7, PT ;  /* 0x000000070000720c */ /* 0x004fda0003f06270 */
[----:B------:R-:W-:Y:S05]  /*01b0*/  @P0 EXIT ;  /* 0x000000000000094d */ /* 0x000fea0003800000 */
[----:B------:R-:W-:Y:S04]  /*01c0*/  STG.E desc[UR4][R2.64], R0 ;  /* 0x0000000002007986 */ /* 0x000fe8000c101904 */
[----:B------:R-:W-:Y:S01]  /*01d0*/  STG.E desc[UR4][R4.64], R7 ;  /* 0x0000000704007986 */ /* 0x000fe2000c101904 */
[----:B------:R-:W-:Y:S05]  /*01e0*/  EXIT ;  /* 0x000000000000794d */ /* 0x000fea0003800000 */
.L_x_3:
        /* <DEDUP_REMOVED lines=9> */
.L_x_6:


//--------------------- .nv.shared.reserved.0     --------------------------
	.section	.nv.shared.reserved.0,"aw",@nobits
	.weak		__nv_reservedSMEM_offset_0_alias
	.size		__nv_reservedSMEM_offset_0_alias, 0, 64
	.other		__nv_reservedSMEM_offset_0_alias,@"STO_CUDA_RESERVED_SHARED STV_DEFAULT"
__nv_reservedSMEM_offset_0_alias:
	.zero		0
	.zero		64


//--------------------- .nv.constant0._Z7cudaMinPiPbS_ --------------------------
	.section	.nv.constant0._Z7cudaMinPiPbS_,"a",@progbits
	.sectionflags	@""
	.align	4
.nv.constant0._Z7cudaMinPiPbS_:
	.zero		920


//--------------------- .nv.constant0._Z10minComparePiPb --------------------------
	.section	.nv.constant0._Z10minComparePiPb,"a",@progbits
	.sectionflags	@""
	.align	4
.nv.constant0._Z10minComparePiPb:
	.zero		912


//--------------------- .nv.constant0._Z4swapPiiii --------------------------
	.section	.nv.constant0._Z4swapPiiii,"a",@progbits
	.sectionflags	@""
	.align	4
.nv.constant0._Z4swapPiiii:
	.zero		916


//--------------------- SYMBOLS --------------------------

	.type		.nv.reservedSmem.offset0,@object
	.size		.nv.reservedSmem.offset0,0x4
